//
// Generated by NVIDIA NVVM Compiler
//
// Compiler Build ID: CL-36424714
// Cuda compilation tools, release 13.0, V13.0.88
// Based on NVVM 20.0.0
//

.version 9.0
.target sm_100
.address_size 64

	// .globl	_Z23phLR_dRPA_A_sing_kerneliiPdS_S_

.visible .entry _Z23phLR_dRPA_A_sing_kerneliiPdS_S_(
	.param .u32 _Z23phLR_dRPA_A_sing_kerneliiPdS_S__param_0,
	.param .u32 _Z23phLR_dRPA_A_sing_kerneliiPdS_S__param_1,
	.param .u64 .ptr .align 1 _Z23phLR_dRPA_A_sing_kerneliiPdS_S__param_2,
	.param .u64 .ptr .align 1 _Z23phLR_dRPA_A_sing_kerneliiPdS_S__param_3,
	.param .u64 .ptr .align 1 _Z23phLR_dRPA_A_sing_kerneliiPdS_S__param_4
)
{
	.reg .pred 	%p<34>;
	.reg .b32 	%r<120>;
	.reg .b64 	%rd<36>;
	.reg .b64 	%fd<43>;

	ld.param.u32 	%r114, [_Z23phLR_dRPA_A_sing_kerneliiPdS_S__param_0];
	ld.param.u32 	%r57, [_Z23phLR_dRPA_A_sing_kerneliiPdS_S__param_1];
	ld.param.u64 	%rd15, [_Z23phLR_dRPA_A_sing_kerneliiPdS_S__param_2];
	ld.param.u64 	%rd16, [_Z23phLR_dRPA_A_sing_kerneliiPdS_S__param_3];
	ld.param.u64 	%rd17, [_Z23phLR_dRPA_A_sing_kerneliiPdS_S__param_4];
	cvta.to.global.u64 	%rd1, %rd15;
	cvta.to.global.u64 	%rd2, %rd17;
	cvta.to.global.u64 	%rd3, %rd16;
	sub.s32 	%r1, %r57, %r114;
	mul.lo.s32 	%r2, %r57, %r57;
	mov.u32 	%r58, %ctaid.x;
	mov.u32 	%r59, %ntid.x;
	mov.u32 	%r60, %tid.x;
	mad.lo.s32 	%r98, %r58, %r59, %r60;
	setp.ge.s32 	%p1, %r98, %r1;
	@%p1 bra 	$L__BB0_30;
	mov.u32 	%r62, %ntid.y;
	mul.lo.s32 	%r63, %r57, %r2;
	shl.b32 	%r4, %r63, 2;
	shl.b32 	%r64, %r57, 2;
	shl.b32 	%r65, %r114, 2;
	sub.s32 	%r5, %r64, %r65;
	mov.u32 	%r66, %tid.y;
	mov.u32 	%r67, %ctaid.y;
	mad.lo.s32 	%r119, %r67, %r62, %r66;
$L__BB0_2:
	add.s32 	%r11, %r98, %r114;
	setp.ge.s32 	%p2, %r119, %r1;
	@%p2 bra 	$L__BB0_29;
	mul.wide.s32 	%rd18, %r11, 8;
	add.s64 	%rd4, %rd1, %rd18;
$L__BB0_4:
	add.s32 	%r15, %r119, %r114;
	setp.ge.s32 	%p3, %r115, %r114;
	@%p3 bra 	$L__BB0_28;
$L__BB0_5:
	mad.lo.s32 	%r68, %r115, %r1, %r98;
	mul.lo.s32 	%r18, %r68, %r114;
	setp.ge.s32 	%p4, %r114, %r114;
	@%p4 bra 	$L__BB0_27;
	mad.lo.s32 	%r19, %r11, %r2, %r115;
	mul.wide.s32 	%rd19, %r115, 8;
	add.s64 	%rd5, %rd1, %rd19;
	sub.s32 	%r69, %r114, %r114;
	and.b32  	%r20, %r69, 3;
	setp.eq.s32 	%p5, %r20, 0;
	mov.u32 	%r106, %r114;
	@%p5 bra 	$L__BB0_16;
	setp.ne.s32 	%p6, %r98, %r119;
	mad.lo.s32 	%r21, %r114, %r2, %r15;
	mad.lo.s32 	%r70, %r21, %r57, %r19;
	mul.wide.s32 	%rd20, %r70, 8;
	add.s64 	%rd21, %rd3, %rd20;
	ld.global.f64 	%fd8, [%rd21];
	add.f64 	%fd1, %fd8, %fd8;
	add.s32 	%r71, %r114, %r18;
	mad.lo.s32 	%r72, %r71, %r1, %r119;
	mul.wide.s32 	%rd22, %r72, 8;
	add.s64 	%rd6, %rd2, %rd22;
	st.global.f64 	[%rd6], %fd1;
	setp.ne.s32 	%p7, %r115, %r114;
	or.pred  	%p8, %p6, %p7;
	@%p8 bra 	$L__BB0_9;
	ld.global.f64 	%fd9, [%rd4];
	ld.global.f64 	%fd10, [%rd5];
	sub.f64 	%fd11, %fd9, %fd10;
	add.f64 	%fd12, %fd1, %fd11;
	st.global.f64 	[%rd6], %fd12;
$L__BB0_9:
	add.s32 	%r106, %r114, 1;
	setp.eq.s32 	%p9, %r20, 1;
	@%p9 bra 	$L__BB0_16;
	add.s32 	%r23, %r21, %r2;
	mad.lo.s32 	%r73, %r23, %r57, %r19;
	mul.wide.s32 	%rd23, %r73, 8;
	add.s64 	%rd24, %rd3, %rd23;
	ld.global.f64 	%fd13, [%rd24];
	add.f64 	%fd2, %fd13, %fd13;
	mul.wide.s32 	%rd7, %r1, 8;
	add.s64 	%rd8, %rd6, %rd7;
	st.global.f64 	[%rd8], %fd2;
	setp.ne.s32 	%p11, %r115, %r106;
	or.pred  	%p12, %p6, %p11;
	@%p12 bra 	$L__BB0_12;
	ld.global.f64 	%fd14, [%rd4];
	ld.global.f64 	%fd15, [%rd5];
	sub.f64 	%fd16, %fd14, %fd15;
	add.f64 	%fd17, %fd2, %fd16;
	st.global.f64 	[%rd8], %fd17;
$L__BB0_12:
	add.s32 	%r106, %r114, 2;
	setp.eq.s32 	%p13, %r20, 2;
	@%p13 bra 	$L__BB0_16;
	add.s32 	%r74, %r23, %r2;
	mad.lo.s32 	%r75, %r74, %r57, %r19;
	mul.wide.s32 	%rd25, %r75, 8;
	add.s64 	%rd26, %rd3, %rd25;
	ld.global.f64 	%fd18, [%rd26];
	add.f64 	%fd3, %fd18, %fd18;
	add.s64 	%rd9, %rd8, %rd7;
	st.global.f64 	[%rd9], %fd3;
	setp.ne.s32 	%p15, %r115, %r106;
	or.pred  	%p16, %p6, %p15;
	@%p16 bra 	$L__BB0_15;
	ld.global.f64 	%fd19, [%rd4];
	ld.global.f64 	%fd20, [%rd5];
	sub.f64 	%fd21, %fd19, %fd20;
	add.f64 	%fd22, %fd3, %fd21;
	st.global.f64 	[%rd9], %fd22;
$L__BB0_15:
	add.s32 	%r106, %r114, 3;
$L__BB0_16:
	sub.s32 	%r76, %r114, %r114;
	setp.gt.u32 	%p17, %r76, -4;
	@%p17 bra 	$L__BB0_27;
	sub.s32 	%r112, %r106, %r115;
	mul.lo.s32 	%r77, %r57, %r106;
	add.s32 	%r78, %r77, %r57;
	add.s32 	%r79, %r11, %r78;
	mad.lo.s32 	%r80, %r57, %r79, %r15;
	mad.lo.s32 	%r111, %r57, %r80, %r115;
	add.s32 	%r81, %r106, 2;
	mad.lo.s32 	%r82, %r57, %r81, %r11;
	mad.lo.s32 	%r83, %r57, %r82, %r15;
	mad.lo.s32 	%r110, %r57, %r83, %r115;
	add.s32 	%r84, %r106, 3;
	mad.lo.s32 	%r85, %r57, %r84, %r11;
	mad.lo.s32 	%r86, %r57, %r85, %r15;
	mad.lo.s32 	%r109, %r57, %r86, %r115;
	add.s32 	%r87, %r11, %r77;
	mad.lo.s32 	%r88, %r57, %r87, %r15;
	mad.lo.s32 	%r108, %r57, %r88, %r115;
	add.s32 	%r89, %r106, %r18;
	mad.lo.s32 	%r107, %r1, %r89, %r119;
$L__BB0_18:
	setp.ne.s32 	%p18, %r98, %r119;
	mul.wide.s32 	%rd27, %r108, 8;
	add.s64 	%rd28, %rd3, %rd27;
	ld.global.f64 	%fd23, [%rd28];
	add.f64 	%fd4, %fd23, %fd23;
	mul.wide.s32 	%rd29, %r107, 8;
	add.s64 	%rd10, %rd2, %rd29;
	st.global.f64 	[%rd10], %fd4;
	setp.ne.s32 	%p19, %r112, 0;
	or.pred  	%p20, %p18, %p19;
	@%p20 bra 	$L__BB0_20;
	ld.global.f64 	%fd24, [%rd4];
	ld.global.f64 	%fd25, [%rd5];
	sub.f64 	%fd26, %fd24, %fd25;
	add.f64 	%fd27, %fd4, %fd26;
	st.global.f64 	[%rd10], %fd27;
$L__BB0_20:
	add.s32 	%r90, %r106, 1;
	mul.wide.s32 	%rd30, %r111, 8;
	add.s64 	%rd31, %rd3, %rd30;
	ld.global.f64 	%fd28, [%rd31];
	add.f64 	%fd5, %fd28, %fd28;
	mul.wide.s32 	%rd11, %r1, 8;
	add.s64 	%rd12, %rd10, %rd11;
	st.global.f64 	[%rd12], %fd5;
	setp.ne.s32 	%p22, %r115, %r90;
	or.pred  	%p23, %p18, %p22;
	@%p23 bra 	$L__BB0_22;
	ld.global.f64 	%fd29, [%rd4];
	ld.global.f64 	%fd30, [%rd5];
	sub.f64 	%fd31, %fd29, %fd30;
	add.f64 	%fd32, %fd5, %fd31;
	st.global.f64 	[%rd12], %fd32;
$L__BB0_22:
	add.s32 	%r91, %r106, 2;
	mul.wide.s32 	%rd32, %r110, 8;
	add.s64 	%rd33, %rd3, %rd32;
	ld.global.f64 	%fd33, [%rd33];
	add.f64 	%fd6, %fd33, %fd33;
	add.s64 	%rd13, %rd12, %rd11;
	st.global.f64 	[%rd13], %fd6;
	setp.ne.s32 	%p25, %r115, %r91;
	or.pred  	%p26, %p18, %p25;
	@%p26 bra 	$L__BB0_24;
	ld.global.f64 	%fd34, [%rd4];
	ld.global.f64 	%fd35, [%rd5];
	sub.f64 	%fd36, %fd34, %fd35;
	add.f64 	%fd37, %fd6, %fd36;
	st.global.f64 	[%rd13], %fd37;
$L__BB0_24:
	add.s32 	%r92, %r106, 3;
	mul.wide.s32 	%rd34, %r109, 8;
	add.s64 	%rd35, %rd3, %rd34;
	ld.global.f64 	%fd38, [%rd35];
	add.f64 	%fd7, %fd38, %fd38;
	add.s64 	%rd14, %rd13, %rd11;
	st.global.f64 	[%rd14], %fd7;
	setp.ne.s32 	%p28, %r115, %r92;
	or.pred  	%p29, %p18, %p28;
	@%p29 bra 	$L__BB0_26;
	ld.global.f64 	%fd39, [%rd4];
	ld.global.f64 	%fd40, [%rd5];
	sub.f64 	%fd41, %fd39, %fd40;
	add.f64 	%fd42, %fd7, %fd41;
	st.global.f64 	[%rd14], %fd42;
$L__BB0_26:
	add.s32 	%r106, %r106, 4;
	add.s32 	%r112, %r112, 4;
	add.s32 	%r111, %r111, %r4;
	add.s32 	%r110, %r110, %r4;
	add.s32 	%r109, %r109, %r4;
	add.s32 	%r108, %r108, %r4;
	add.s32 	%r107, %r107, %r5;
	setp.ne.s32 	%p30, %r106, %r114;
	@%p30 bra 	$L__BB0_18;
$L__BB0_27:
	add.s32 	%r115, %r115, 1;
	setp.lt.s32 	%p31, %r115, %r114;
	@%p31 bra 	$L__BB0_5;
$L__BB0_28:
	mov.u32 	%r93, %ntid.y;
	mov.u32 	%r94, %nctaid.y;
	mad.lo.s32 	%r119, %r93, %r94, %r119;
	setp.lt.s32 	%p32, %r119, %r1;
	@%p32 bra 	$L__BB0_4;
$L__BB0_29:
	mov.u32 	%r95, %ntid.x;
	mov.u32 	%r96, %nctaid.x;
	mad.lo.s32 	%r98, %r95, %r96, %r98;
	setp.lt.s32 	%p33, %r98, %r1;
	@%p33 bra 	$L__BB0_2;
$L__BB0_30:
	ret;

}


// ===== COMPILED SASS (sm_100) =====

	.target	sm_100

	.elftype	@"ET_EXEC"


//--------------------- .note.nv.tkinfo           --------------------------
	.section	.note.nv.tkinfo,"",@"SHT_NOTE"
	.sectionflags	@"SHF_NOTE_NV_TKINFO"
	.tkinfo
        /*0018*/ 	.word	0x00000002
        /*0030*/ 	.string	""
        /*0030*/ 	.string	"ptxas"
        /*0030*/ 	.string	"Cuda compilation tools, release 13.0, V13.0.88"
        /*0030*/ 	.string	"Build cuda_13.0.r13.0/compiler.36424714_0"
        /*0030*/ 	.string	"-arch sm_100 -m 64 "



//--------------------- .note.nv.cuinfo           --------------------------
	.section	.note.nv.cuinfo,"",@"SHT_NOTE"
	.sectionflags	@"SHF_NOTE_NV_CUINFO"
        /*0018*/ 	.short	0x0002
        /*001a*/ 	.short	0x0064
        /*001c*/ 	.short	0x0082
	.zero		2


//--------------------- .nv.info                  --------------------------
	.section	.nv.info,"",@"SHT_CUDA_INFO"
	.align	4


	//----- nvinfo : EIATTR_REGCOUNT
	.align		4
        /*0000*/ 	.byte	0x04, 0x2f
        /*0002*/ 	.short	(.L_1 - .L_0)
	.align		4
.L_0:
        /*0004*/ 	.word	index@(_Z23phLR_dRPA_A_sing_kerneliiPdS_S_)
        /*0008*/ 	.word	0x00000007


	//----- nvinfo : EIATTR_FRAME_SIZE
	.align		4
.L_1:
        /*000c*/ 	.byte	0x04, 0x11
        /*000e*/ 	.short	(.L_3 - .L_2)
	.align		4
.L_2:
        /*0010*/ 	.word	index@(_Z23phLR_dRPA_A_sing_kerneliiPdS_S_)
        /*0014*/ 	.word	0x00000000


	//----- nvinfo : EIATTR_MIN_STACK_SIZE
	.align		4
.L_3:
        /*0018*/ 	.byte	0x04, 0x12
        /*001a*/ 	.short	(.L_5 - .L_4)
	.align		4
.L_4:
        /*001c*/ 	.word	index@(_Z23phLR_dRPA_A_sing_kerneliiPdS_S_)
        /*0020*/ 	.word	0x00000000
.L_5:


//--------------------- .nv.compat                --------------------------
	.section	.nv.compat,"",@"SHT_CUDA_COMPAT_INFO"
	.align	4
        /*0000*/ 	.byte	0x02, 0x09, 0x00, 0x00, 0x02, 0x02, 0x01, 0x00, 0x02, 0x05, 0x05, 0x00, 0x03, 0x07, 0x01, 0x01
        /*0010*/ 	.byte	0x02, 0x03, 0x00, 0x00, 0x02, 0x06, 0x01, 0x00, 0x04, 0x0b, 0x08, 0x00, 0x09, 0x00, 0x00, 0x00
        /*0020*/ 	.byte	0x00, 0x00, 0x00, 0x00


//--------------------- .nv.info._Z23phLR_dRPA_A_sing_kerneliiPdS_S_ --------------------------
	.section	.nv.info._Z23phLR_dRPA_A_sing_kerneliiPdS_S_,"",@"SHT_CUDA_INFO"
	.sectionflags	@""
	.align	4


	//----- nvinfo : EIATTR_CUDA_API_VERSION
	.align		4
        /*0000*/ 	.byte	0x04, 0x37
        /*0002*/ 	.short	(.L_7 - .L_6)
.L_6:
        /*0004*/ 	.word	0x00000082


	//----- nvinfo : EIATTR_KPARAM_INFO
	.align		4
.L_7:
        /*0008*/ 	.byte	0x04, 0x17
        /*000a*/ 	.short	(.L_9 - .L_8)
.L_8:
        /*000c*/ 	.word	0x00000000
        /*0010*/ 	.short	0x0004
        /*0012*/ 	.short	0x0018
        /*0014*/ 	.byte	0x00, 0xf5, 0x21, 0x00


	//----- nvinfo : EIATTR_KPARAM_INFO
	.align		4
.L_9:
        /*0018*/ 	.byte	0x04, 0x17
        /*001a*/ 	.short	(.L_11 - .L_10)
.L_10:
        /*001c*/ 	.word	0x00000000
        /*0020*/ 	.short	0x0003
        /*0022*/ 	.short	0x0010
        /*0024*/ 	.byte	0x00, 0xf5, 0x21, 0x00


	//----- nvinfo : EIATTR_KPARAM_INFO
	.align		4
.L_11:
        /*0028*/ 	.byte	0x04, 0x17
        /*002a*/ 	.short	(.L_13 - .L_12)
.L_12:
        /*002c*/ 	.word	0x00000000
        /*0030*/ 	.short	0x0002
        /*0032*/ 	.short	0x0008
        /*0034*/ 	.byte	0x00, 0xf5, 0x21, 0x00


	//----- nvinfo : EIATTR_KPARAM_INFO
	.align		4
.L_13:
        /*0038*/ 	.byte	0x04, 0x17
        /*003a*/ 	.short	(.L_15 - .L_14)
.L_14:
        /*003c*/ 	.word	0x00000000
        /*0040*/ 	.short	0x0001
        /*0042*/ 	.short	0x0004
        /*0044*/ 	.byte	0x00, 0xf0, 0x11, 0x00


	//----- nvinfo : EIATTR_KPARAM_INFO
	.align		4
.L_15:
        /*0048*/ 	.byte	0x04, 0x17
        /*004a*/ 	.short	(.L_17 - .L_16)
.L_16:
        /*004c*/ 	.word	0x00000000
        /*0050*/ 	.short	0x0000
        /*0052*/ 	.short	0x0000
        /*0054*/ 	.byte	0x00, 0xf0, 0x11, 0x00


	//----- nvinfo : EIATTR_SPARSE_MMA_MASK
	.align		4
.L_17:
        /*0058*/ 	.byte	0x03, 0x50
        /*005a*/ 	.short	0x0000


	//----- nvinfo : EIATTR_MAXREG_COUNT
	.align		4
        /*005c*/ 	.byte	0x03, 0x1b
        /*005e*/ 	.short	0x00ff


	//----- nvinfo : EIATTR_MERCURY_ISA_VERSION
	.align		4
        /*0060*/ 	.byte	0x03, 0x5f
        /*0062*/ 	.short	0x0101


	//----- nvinfo : EIATTR_VRC_CTA_INIT_COUNT
	.align		4
        /*0064*/ 	.byte	0x02, 0x4a
	.zero		1
	.zero		1


	//----- nvinfo : EIATTR_EXIT_INSTR_OFFSETS
	.align		4
        /*0068*/ 	.byte	0x04, 0x1c
        /*006a*/ 	.short	(.L_19 - .L_18)


	//   ....[0]....
.L_18:
        /*006c*/ 	.word	0x00000080


	//   ....[1]....
        /*0070*/ 	.word	0x000002d0


	//----- nvinfo : EIATTR_CRS_STACK_SIZE
	.align		4
.L_19:
        /*0074*/ 	.byte	0x04, 0x1e
        /*0076*/ 	.short	(.L_21 - .L_20)
.L_20:
        /*0078*/ 	.word	0x00000000


	//----- nvinfo : EIATTR_CBANK_PARAM_SIZE
	.align		4
.L_21:
        /*007c*/ 	.byte	0x03, 0x19
        /*007e*/ 	.short	0x0020


	//----- nvinfo : EIATTR_PARAM_CBANK
	.align		4
        /*0080*/ 	.byte	0x04, 0x0a
        /*0082*/ 	.short	(.L_23 - .L_22)
	.align		4
.L_22:
        /*0084*/ 	.word	index@(.nv.constant0._Z23phLR_dRPA_A_sing_kerneliiPdS_S_)
        /*0088*/ 	.short	0x0380
        /*008a*/ 	.short	0x0020


	//----- nvinfo : EIATTR_SW_WAR
	.align		4
.L_23:
        /*008c*/ 	.byte	0x04, 0x36
        /*008e*/ 	.short	(.L_25 - .L_24)
.L_24:
        /*0090*/ 	.word	0x00000008
.L_25:


//--------------------- .nv.callgraph             --------------------------
	.section	.nv.callgraph,"",@"SHT_CUDA_CALLGRAPH"
	.align	4
	.sectionentsize	8
	.align		4
        /*0000*/ 	.word	0x00000000
	.align		4
        /*0004*/ 	.word	0xffffffff
	.align		4
        /*0008*/ 	.word	0x00000000
	.align		4
        /*000c*/ 	.word	0xfffffffe
	.align		4
        /*0010*/ 	.word	0x00000000
	.align		4
        /*0014*/ 	.word	0xfffffffd
	.align		4
        /*0018*/ 	.word	0x00000000
	.align		4
        /*001c*/ 	.word	0xfffffffc


//--------------------- .text._Z23phLR_dRPA_A_sing_kerneliiPdS_S_ --------------------------
	.section	.text._Z23phLR_dRPA_A_sing_kerneliiPdS_S_,"ax",@progbits
	.align	128
        .global         _Z23phLR_dRPA_A_sing_kerneliiPdS_S_
        .type           _Z23phLR_dRPA_A_sing_kerneliiPdS_S_,@function
        .size           _Z23phLR_dRPA_A_sing_kerneliiPdS_S_,(.L_x_8 - _Z23phLR_dRPA_A_sing_kerneliiPdS_S_)
        .other          _Z23phLR_dRPA_A_sing_kerneliiPdS_S_,@"STO_CUDA_ENTRY STV_DEFAULT"
_Z23phLR_dRPA_A_sing_kerneliiPdS_S_:
.text._Z23phLR_dRPA_A_sing_kerneliiPdS_S_:
[----:B------:R-:W-:Y:S01]  /*0000*/  LDC R1, c[0x0][0x37c] ;  /* 0x0000df00ff017b82 */ /* 0x000fe20000000800 */
[----:B------:R-:W0:Y:S07]  /*0010*/  S2R R3, SR_TID.X ;  /* 0x0000000000037919 */ /* 0x000e2e0000002100 */
[----:B------:R-:W0:Y:S01]  /*0020*/  S2UR UR6, SR_CTAID.X ;  /* 0x00000000000679c3 */ /* 0x000e220000002500 */
[----:B------:R-:W1:Y:S07]  /*0030*/  LDCU.64 UR4, c[0x0][0x380] ;  /* 0x00007000ff0477ac */ /* 0x000e6e0008000a00 */
[----:B------:R-:W0:Y:S01]  /*0040*/  LDC R0, c[0x0][0x360] ;  /* 0x0000d800ff007b82 */ /* 0x000e220000000800 */
[----:B-1----:R-:W-:Y:S01]  /*0050*/  UIADD3 UR4, UPT, UPT, UR5, -UR4, URZ ;  /* 0x8000000405047290 */ /* 0x002fe2000fffe0ff */
[----:B0-----:R-:W-:-:S05]  /*0060*/  IMAD R0, R0, UR6, R3 ;  /* 0x0000000600007c24 */ /* 0x001fca000f8e0203 */
[----:B------:R-:W-:-:S13]  /*0070*/  ISETP.GE.AND P0, PT, R0, UR4, PT ;  /* 0x0000000400007c0c */ /* 0x000fda000bf06270 */
[----:B------:R-:W-:Y:S05]  /*0080*/  @P0 EXIT ;  /* 0x000000000000094d */ /* 0x000fea0003800000 */
[----:B------:R-:W0:Y:S01]  /*0090*/  S2R R2, SR_TID.Y ;  /* 0x0000000000027919 */ /* 0x000e220000002200 */
[----:B------:R-:W0:Y:S01]  /*00a0*/  LDCU UR5, c[0x0][0x364] ;  /* 0x00006c80ff0577ac */ /* 0x000e220008000800 */
[----:B------:R-:W0:Y:S02]  /*00b0*/  S2R R3, SR_CTAID.Y ;  /* 0x0000000000037919 */ /* 0x000e240000002600 */
[----:B0-----:R-:W-:-:S07]  /*00c0*/  IMAD R2, R3, UR5, R2 ;  /* 0x0000000503027c24 */ /* 0x001fce000f8e0202 */
.L_x_6:
[----:B------:R-:W-:Y:S01]  /*00d0*/  ISETP.GE.AND P0, PT, R2, UR4, PT ;  /* 0x0000000402007c0c */ /* 0x000fe2000bf06270 */
[----:B------:R-:W-:-:S12]  /*00e0*/  BSSY.RECONVERGENT B0, `(.L_x_0) ;  /* 0x0000019000007945 */ /* 0x000fd80003800200 */
[----:B------:R-:W-:Y:S05]  /*00f0*/  @P0 BRA `(.L_x_1) ;  /* 0x00000000005c0947 */ /* 0x000fea0003800000 */
.L_x_5:
[----:B------:R-:W0:Y:S02]  /*0100*/  LDCU UR6, c[0x0][0x380] ;  /* 0x00007000ff0677ac */ /* 0x000e240008000800 */
[----:B0-----:R-:W-:-:S13]  /*0110*/  ISETP.GE.AND P0, PT, R4, UR6, PT ;  /* 0x0000000604007c0c */ /* 0x001fda000bf06270 */
[----:B------:R-:W-:Y:S05]  /*0120*/  @P0 BRA `(.L_x_2) ;  /* 0x00000000003c0947 */ /* 0x000fea0003800000 */
[----:B------:R-:W-:Y:S02]  /*0130*/  IADD3 R3, PT, PT, -R4, UR6, RZ ;  /* 0x0000000604037c10 */ /* 0x000fe4000fffe1ff */
[----:B------:R-:W-:Y:S02]  /*0140*/  PLOP3.LUT P0, PT, PT, PT, PT, 0x80, 0x8 ;  /* 0x000000000008781c */ /* 0x000fe40003f0f070 */
[----:B------:R-:W-:-:S13]  /*0150*/  ISETP.GT.AND P1, PT, R3, 0x3, PT ;  /* 0x000000030300780c */ /* 0x000fda0003f24270 */
[----:B------:R-:W-:Y:S05]  /*0160*/  @!P1 BRA `(.L_x_3) ;  /* 0x0000000000149947 */ /* 0x000fea0003800000 */
[----:B------:R-:W-:Y:S01]  /*0170*/  PLOP3.LUT P0, PT, PT, PT, PT, 0x8, 0x80 ;  /* 0x000000000080781c */ /* 0x000fe20003f0e170 */
[----:B------:R-:W-:-:S12]  /*0180*/  UIADD3 UR5, UPT, UPT, UR6, -0x3, URZ ;  /* 0xfffffffd06057890 */ /* 0x000fd8000fffe0ff */
.L_x_4:
[----:B------:R-:W-:-:S05]  /*0190*/  VIADD R4, R4, 0x4 ;  /* 0x0000000404047836 */ /* 0x000fca0000000000 */
[----:B------:R-:W-:-:S13]  /*01a0*/  ISETP.GE.AND P1, PT, R4, UR5, PT ;  /* 0x0000000504007c0c */ /* 0x000fda000bf26270 */
[----:B------:R-:W-:Y:S05]  /*01b0*/  @!P1 BRA `(.L_x_4) ;  /* 0xfffffffc00f49947 */ /* 0x000fea000383ffff */
.L_x_3:
[----:B------:R-:W-:-:S04]  /*01c0*/  IADD3 R3, PT, PT, -R4, UR6, RZ ;  /* 0x0000000604037c10 */ /* 0x000fc8000fffe1ff */
[----:B------:R-:W-:-:S13]  /*01d0*/  ISETP.GT.AND P1, PT, R3, 0x1, PT ;  /* 0x000000010300780c */ /* 0x000fda0003f24270 */
[----:B------:R-:W-:Y:S01]  /*01e0*/  @P1 VIADD R4, R4, 0x2 ;  /* 0x0000000204041836 */ /* 0x000fe20000000000 */
[----:B------:R-:W-:-:S04]  /*01f0*/  @P1 PLOP3.LUT P0, PT, PT, PT, PT, 0x8, 0x80 ;  /* 0x000000000080181c */ /* 0x000fc80003f0e170 */
[----:B------:R-:W-:-:S13]  /*0200*/  ISETP.LT.OR P0, PT, R4, UR6, P0 ;  /* 0x0000000604007c0c */ /* 0x000fda0008701670 */
[----:B------:R-:W-:-:S07]  /*0210*/  @P0 VIADD R4, R4, 0x1 ;  /* 0x0000000104040836 */ /* 0x000fce0000000000 */
.L_x_2:
[----:B------:R-:W0:Y:S01]  /*0220*/  LDCU UR5, c[0x0][0x364] ;  /* 0x00006c80ff0577ac */ /* 0x000e220008000800 */
[----:B------:R-:W0:Y:S02]  /*0230*/  LDC R3, c[0x0][0x374] ;  /* 0x0000dd00ff037b82 */ /* 0x000e240000000800 */
[----:B0-----:R-:W-:-:S05]  /*0240*/  IMAD R2, R3, UR5, R2 ;  /* 0x0000000503027c24 */ /* 0x001fca000f8e0202 */
[----:B------:R-:W-:-:S13]  /*0250*/  ISETP.GE.AND P0, PT, R2, UR4, PT ;  /* 0x0000000402007c0c */ /* 0x000fda000bf06270 */
[----:B------:R-:W-:Y:S05]  /*0260*/  @!P0 BRA `(.L_x_5) ;  /* 0xfffffffc00a48947 */ /* 0x000fea000383ffff */
.L_x_1:
[----:B------:R-:W-:Y:S05]  /*0270*/  BSYNC.RECONVERGENT B0 ;  /* 0x0000000000007941 */ /* 0x000fea0003800200 */
.L_x_0:
[----:B------:R-:W0:Y:S01]  /*0280*/  LDCU UR5, c[0x0][0x360] ;  /* 0x00006c00ff0577ac */ /* 0x000e220008000800 */
[----:B------:R-:W0:Y:S02]  /*0290*/  LDC R3, c[0x0][0x370] ;  /* 0x0000dc00ff037b82 */ /* 0x000e240000000800 */
[----:B0-----:R-:W-:-:S05]  /*02a0*/  IMAD R0, R3, UR5, R0 ;  /* 0x0000000503007c24 */ /* 0x001fca000f8e0200 */
[----:B------:R-:W-:-:S13]  /*02b0*/  ISETP.GE.AND P0, PT, R0, UR4, PT ;  /* 0x0000000400007c0c */ /* 0x000fda000bf06270 */
[----:B------:R-:W-:Y:S05]  /*02c0*/  @!P0 BRA `(.L_x_6) ;  /* 0xfffffffc00808947 */ /* 0x000fea000383ffff */
[----:B------:R-:W-:Y:S05]  /*02d0*/  EXIT ;  /* 0x000000000000794d */ /* 0x000fea0003800000 */
.L_x_7:
[----:B------:R-:W-:-:S00]  /*02e0*/  BRA `(.L_x_7) ;  /* 0xfffffffc00fc7947 */ /* 0x000fc0000383ffff */
[----:B------:R-:W-:-:S00]  /*02f0*/  NOP ;  /* 0x0000000000007918 */ /* 0x000fc00000000000 */
        /* <DEDUP_REMOVED lines=8> */
.L_x_8:


//--------------------- .nv.shared.reserved.0     --------------------------
	.section	.nv.shared.reserved.0,"aw",@nobits
	.weak		__nv_reservedSMEM_offset_0_alias
	.size		__nv_reservedSMEM_offset_0_alias, 0, 64
	.other		__nv_reservedSMEM_offset_0_alias,@"STO_CUDA_RESERVED_SHARED STV_DEFAULT"
__nv_reservedSMEM_offset_0_alias:
	.zero		0
	.zero		64


//--------------------- .nv.constant0._Z23phLR_dRPA_A_sing_kerneliiPdS_S_ --------------------------
	.section	.nv.constant0._Z23phLR_dRPA_A_sing_kerneliiPdS_S_,"a",@progbits
	.sectionflags	@""
	.align	4
.nv.constant0._Z23phLR_dRPA_A_sing_kerneliiPdS_S_:
	.zero		928


//--------------------- SYMBOLS --------------------------

	.type		.nv.reservedSmem.offset0,@object
	.size		.nv.reservedSmem.offset0,0x4
